	.headerflags	@"EF_CUDA_TEXMODE_UNIFIED EF_CUDA_64BIT_ADDRESS EF_CUDA_ACCELERATORS EF_CUDA_SM90 EF_CUDA_VIRTUAL_SM(EF_CUDA_SM90)"
	.elftype	@"ET_EXEC"


//--------------------- .nv.info                  --------------------------
	.section	.nv.info,"",@"SHT_CUDA_INFO"
	.align	4


	//----- nvinfo : EIATTR_REGCOUNT
	.align		4
        /*0000*/ 	.byte	0x04, 0x2f
        /*0002*/ 	.short	(.L_1 - .L_0)
	.align		4
.L_0:
        /*0004*/ 	.word	index@(triton_poi_fused_add_mul_1)
        /*0008*/ 	.word	0x00000009


	//----- nvinfo : EIATTR_MIN_STACK_SIZE
	.align		4
.L_1:
        /*000c*/ 	.byte	0x04, 0x12
        /*000e*/ 	.short	(.L_3 - .L_2)
	.align		4
.L_2:
        /*0010*/ 	.word	index@(triton_poi_fused_add_mul_1)
        /*0014*/ 	.word	0x00000000


	//----- nvinfo : EIATTR_FRAME_SIZE
	.align		4
.L_3:
        /*0018*/ 	.byte	0x04, 0x11
        /*001a*/ 	.short	(.L_5 - .L_4)
	.align		4
.L_4:
        /*001c*/ 	.word	index@(triton_poi_fused_add_mul_1)
        /*0020*/ 	.word	0x00000000


	//----- nvinfo : EIATTR_MIN_STACK_SIZE
	.align		4
.L_5:
        /*0024*/ 	.byte	0x04, 0x12
        /*0026*/ 	.short	(.L_7 - .L_6)
	.align		4
.L_6:
        /*0028*/ 	.word	index@(triton_poi_fused_add_mul_1)
        /*002c*/ 	.word	0x00000000
.L_7:


//--------------------- .nv.info.triton_poi_fused_add_mul_1 --------------------------
	.section	.nv.info.triton_poi_fused_add_mul_1,"",@"SHT_CUDA_INFO"
	.sectionflags	@""
	.align	4


	//----- nvinfo : EIATTR_CUDA_API_VERSION
	.align		4
        /*0000*/ 	.byte	0x04, 0x37
        /*0002*/ 	.short	(.L_9 - .L_8)
.L_8:
        /*0004*/ 	.word	0x0000007c


	//----- nvinfo : EIATTR_KPARAM_INFO
	.align		4
.L_9:
        /*0008*/ 	.byte	0x04, 0x17
        /*000a*/ 	.short	(.L_11 - .L_10)
.L_10:
        /*000c*/ 	.word	0x00000000
        /*0010*/ 	.short	0x0002
        /*0012*/ 	.short	0x0010
        /*0014*/ 	.byte	0x00, 0xf4, 0x21, 0x00


	//----- nvinfo : EIATTR_KPARAM_INFO
	.align		4
.L_11:
        /*0018*/ 	.byte	0x04, 0x17
        /*001a*/ 	.short	(.L_13 - .L_12)
.L_12:
        /*001c*/ 	.word	0x00000000
        /*0020*/ 	.short	0x0001
        /*0022*/ 	.short	0x0008
        /*0024*/ 	.byte	0x00, 0xf4, 0x21, 0x00


	//----- nvinfo : EIATTR_KPARAM_INFO
	.align		4
.L_13:
        /*0028*/ 	.byte	0x04, 0x17
        /*002a*/ 	.short	(.L_15 - .L_14)
.L_14:
        /*002c*/ 	.word	0x00000000
        /*0030*/ 	.short	0x0000
        /*0032*/ 	.short	0x0000
        /*0034*/ 	.byte	0x00, 0xf4, 0x21, 0x00


	//----- nvinfo : EIATTR_SPARSE_MMA_MASK
	.align		4
.L_15:
        /*0038*/ 	.byte	0x03, 0x50
        /*003a*/ 	.short	0x0000


	//----- nvinfo : EIATTR_MAXREG_COUNT
	.align		4
        /*003c*/ 	.byte	0x03, 0x1b
        /*003e*/ 	.short	0x00ff


	//----- nvinfo : EIATTR_EXIT_INSTR_OFFSETS
	.align		4
        /*0040*/ 	.byte	0x04, 0x1c
        /*0042*/ 	.short	(.L_17 - .L_16)


	//   ....[0]....
.L_16:
        /*0044*/ 	.word	0x00000080


	//   ....[1]....
        /*0048*/ 	.word	0x000000d0


	//----- nvinfo : EIATTR_REQNTID
	.align		4
.L_17:
        /*004c*/ 	.byte	0x04, 0x10
        /*004e*/ 	.short	(.L_19 - .L_18)
.L_18:
        /*0050*/ 	.word	0x00000020
        /*0054*/ 	.word	0x00000001
        /*0058*/ 	.word	0x00000001


	//----- nvinfo : EIATTR_CBANK_PARAM_SIZE
	.align		4
.L_19:
        /*005c*/ 	.byte	0x03, 0x19
        /*005e*/ 	.short	0x0018


	//----- nvinfo : EIATTR_PARAM_CBANK
	.align		4
        /*0060*/ 	.byte	0x04, 0x0a
        /*0062*/ 	.short	(.L_21 - .L_20)
	.align		4
.L_20:
        /*0064*/ 	.word	index@(.nv.constant0.triton_poi_fused_add_mul_1)
        /*0068*/ 	.short	0x0210
        /*006a*/ 	.short	0x0018


	//----- nvinfo : EIATTR_SW_WAR
	.align		4
.L_21:
        /*006c*/ 	.byte	0x04, 0x36
        /*006e*/ 	.short	(.L_23 - .L_22)
.L_22:
        /*0070*/ 	.word	0x00000008
.L_23:


//--------------------- .nv.callgraph             --------------------------
	.section	.nv.callgraph,"",@"SHT_CUDA_CALLGRAPH"
	.align	4
	.sectionentsize	8
	.align		4
        /*0000*/ 	.word	0x00000000
	.align		4
        /*0004*/ 	.word	0xffffffff
	.align		4
        /*0008*/ 	.word	0x00000000
	.align		4
        /*000c*/ 	.word	0xfffffffe
	.align		4
        /*0010*/ 	.word	0x00000000
	.align		4
        /*0014*/ 	.word	0xfffffffd
	.align		4
        /*0018*/ 	.word	0x00000000
	.align		4
        /*001c*/ 	.word	0xfffffffc


//--------------------- .text.triton_poi_fused_add_mul_1 --------------------------
	.section	.text.triton_poi_fused_add_mul_1,"ax",@progbits
	.align	128
        .global         triton_poi_fused_add_mul_1
        .type           triton_poi_fused_add_mul_1,@function
        .size           triton_poi_fused_add_mul_1,(.L_x_1 - triton_poi_fused_add_mul_1)
        .other          triton_poi_fused_add_mul_1,@"STO_CUDA_ENTRY STV_DEFAULT"
triton_poi_fused_add_mul_1:
.text.triton_poi_fused_add_mul_1:
[----:B------:R-:W0:Y:S02]  /*0000*/  LDC R1, c[0x0][0x28] ;  /* 0x00000a00ff017b82 */ /* 0x000e240000000800 */
[----:B------:R-:W1:Y:S01]  /*0010*/  LDC.64 R4, c[0x0][0x210] ;  /* 0x00008400ff047b82 */ /* 0x000e620000000a00 */
[----:B------:R-:W-:-:S07]  /*0020*/  ULDC.64 UR4, c[0x0][0x208] ;  /* 0x0000820000047ab9 */ /* 0x000fce0000000a00 */
[----:B------:R-:W2:Y:S01]  /*0030*/  LDC.64 R2, c[0x0][0x218] ;  /* 0x00008600ff027b82 */ /* 0x000ea20000000a00 */
[----:B-1----:R1:W5:Y:S04]  /*0040*/  LDG.E R4, desc[UR4][R4.64] ;  /* 0x0000000404047981 */ /* 0x002368000c1e1900 */
[----:B--2---:R1:W5:Y:S01]  /*0050*/  LDG.E R0, desc[UR4][R2.64] ;  /* 0x0000000402007981 */ /* 0x004362000c1e1900 */
[----:B------:R-:W2:Y:S02]  /*0060*/  S2R R6, SR_TID.X ;  /* 0x0000000000067919 */ /* 0x000ea40000002100 */
[----:B--2---:R-:W-:-:S13]  /*0070*/  LOP3.LUT P0, RZ, R6, 0x1f, RZ, 0xc0, !PT ;  /* 0x0000001f06ff7812 */ /* 0x004fda000780c0ff */
[----:B-1----:R-:W-:Y:S05]  /*0080*/  @P0 EXIT ;  /* 0x000000000000094d */ /* 0x002fea0003800000 */
[----:B------:R-:W0:Y:S01]  /*0090*/  LDC.64 R2, c[0x0][0x220] ;  /* 0x00008800ff027b82 */ /* 0x000e220000000a00 */
[----:B-----5:R-:W-:-:S04]  /*00a0*/  FMUL R5, R4, 0.10000000149011611938 ;  /* 0x3dcccccd04057820 */ /* 0x020fc80000400000 */
[----:B------:R-:W-:-:S05]  /*00b0*/  FFMA R5, R0, 0.89999997615814208984, R5 ;  /* 0x3f66666600057823 */ /* 0x000fca0000000005 */
[----:B0-----:R-:W-:Y:S01]  /*00c0*/  STG.E desc[UR4][R2.64], R5 ;  /* 0x0000000502007986 */ /* 0x001fe2000c101904 */
[----:B------:R-:W-:Y:S05]  /*00d0*/  EXIT ;  /* 0x000000000000794d */ /* 0x000fea0003800000 */
.L_x_0:
[----:B------:R-:W-:-:S00]  /*00e0*/  BRA `(.L_x_0) ;  /* 0xfffffffc00fc7947 */ /* 0x000fc0000383ffff */
[----:B------:R-:W-:-:S00]  /*00f0*/  NOP ;  /* 0x0000000000007918 */ /* 0x000fc00000000000 */
        /* <DEDUP_REMOVED lines=8> */
.L_x_1:


//--------------------- .nv.constant0.triton_poi_fused_add_mul_1 --------------------------
	.section	.nv.constant0.triton_poi_fused_add_mul_1,"a",@progbits
	.sectionflags	@""
	.align	4
.nv.constant0.triton_poi_fused_add_mul_1:
	.zero		552
